//
// Generated by NVIDIA NVVM Compiler
//
// Compiler Build ID: CL-36424714
// Cuda compilation tools, release 13.0, V13.0.88
// Based on NVVM 20.0.0
//

.version 9.0
.target sm_100
.address_size 64

	// .globl	_Z7gpuNextPi

.visible .entry _Z7gpuNextPi(
	.param .u64 .ptr .align 1 _Z7gpuNextPi_param_0
)
{
	.reg .pred 	%p<3>;
	.reg .b32 	%r<40>;
	.reg .b64 	%rd<23>;

	ld.param.u64 	%rd2, [_Z7gpuNextPi_param_0];
	cvta.to.global.u64 	%rd1, %rd2;
	mov.u32 	%r1, %tid.x;
	mov.u32 	%r4, %tid.y;
	shl.b32 	%r2, %r4, 5;
	add.s32 	%r5, %r2, 992;
	and.b32  	%r6, %r5, 992;
	add.s32 	%r7, %r2, 32;
	and.b32  	%r8, %r7, 992;
	add.s32 	%r9, %r1, 1;
	and.b32  	%r10, %r9, 31;
	add.s32 	%r11, %r1, -1;
	and.b32  	%r12, %r11, 31;
	or.b32  	%r13, %r2, %r10;
	mul.wide.u32 	%rd3, %r13, 4;
	add.s64 	%rd4, %rd1, %rd3;
	ld.global.u32 	%r14, [%rd4];
	or.b32  	%r15, %r2, %r12;
	mul.wide.u32 	%rd5, %r15, 4;
	add.s64 	%rd6, %rd1, %rd5;
	ld.global.u32 	%r16, [%rd6];
	add.s32 	%r17, %r16, %r14;
	or.b32  	%r18, %r6, %r10;
	mul.wide.u32 	%rd7, %r18, 4;
	add.s64 	%rd8, %rd1, %rd7;
	ld.global.u32 	%r19, [%rd8];
	add.s32 	%r20, %r17, %r19;
	or.b32  	%r21, %r6, %r12;
	mul.wide.u32 	%rd9, %r21, 4;
	add.s64 	%rd10, %rd1, %rd9;
	ld.global.u32 	%r22, [%rd10];
	add.s32 	%r23, %r20, %r22;
	or.b32  	%r24, %r8, %r10;
	mul.wide.u32 	%rd11, %r24, 4;
	add.s64 	%rd12, %rd1, %rd11;
	ld.global.u32 	%r25, [%rd12];
	add.s32 	%r26, %r23, %r25;
	or.b32  	%r27, %r8, %r12;
	mul.wide.u32 	%rd13, %r27, 4;
	add.s64 	%rd14, %rd1, %rd13;
	ld.global.u32 	%r28, [%rd14];
	add.s32 	%r29, %r26, %r28;
	add.s32 	%r30, %r6, %r1;
	mul.wide.u32 	%rd15, %r30, 4;
	add.s64 	%rd16, %rd1, %rd15;
	ld.global.u32 	%r31, [%rd16];
	add.s32 	%r32, %r29, %r31;
	add.s32 	%r33, %r8, %r1;
	mul.wide.u32 	%rd17, %r33, 4;
	add.s64 	%rd18, %rd1, %rd17;
	ld.global.u32 	%r34, [%rd18];
	add.s32 	%r3, %r32, %r34;
	bar.sync 	0;
	add.s32 	%r35, %r3, -4;
	setp.gt.u32 	%p1, %r35, -3;
	@%p1 bra 	$L__BB0_2;
	add.s32 	%r38, %r2, %r1;
	mul.wide.u32 	%rd21, %r38, 4;
	add.s64 	%rd22, %rd1, %rd21;
	mov.b32 	%r39, 0;
	st.global.u32 	[%rd22], %r39;
	bra.uni 	$L__BB0_4;
$L__BB0_2:
	setp.ne.s32 	%p2, %r3, 3;
	@%p2 bra 	$L__BB0_4;
	add.s32 	%r36, %r2, %r1;
	mul.wide.u32 	%rd19, %r36, 4;
	add.s64 	%rd20, %rd1, %rd19;
	mov.b32 	%r37, 1;
	st.global.u32 	[%rd20], %r37;
$L__BB0_4:
	ret;

}


// ===== COMPILED SASS (sm_100) =====

	.target	sm_100

	.elftype	@"ET_EXEC"


//--------------------- .note.nv.tkinfo           --------------------------
	.section	.note.nv.tkinfo,"",@"SHT_NOTE"
	.sectionflags	@"SHF_NOTE_NV_TKINFO"
	.tkinfo
        /*0018*/ 	.word	0x00000002
        /*0030*/ 	.string	""
        /*0030*/ 	.string	"ptxas"
        /*0030*/ 	.string	"Cuda compilation tools, release 13.0, V13.0.88"
        /*0030*/ 	.string	"Build cuda_13.0.r13.0/compiler.36424714_0"
        /*0030*/ 	.string	"-arch sm_100 -m 64 "



//--------------------- .note.nv.cuinfo           --------------------------
	.section	.note.nv.cuinfo,"",@"SHT_NOTE"
	.sectionflags	@"SHF_NOTE_NV_CUINFO"
        /*0018*/ 	.short	0x0002
        /*001a*/ 	.short	0x0064
        /*001c*/ 	.short	0x0082
	.zero		2


//--------------------- .nv.info                  --------------------------
	.section	.nv.info,"",@"SHT_CUDA_INFO"
	.align	4


	//----- nvinfo : EIATTR_REGCOUNT
	.align		4
        /*0000*/ 	.byte	0x04, 0x2f
        /*0002*/ 	.short	(.L_1 - .L_0)
	.align		4
.L_0:
        /*0004*/ 	.word	index@(_Z7gpuNextPi)
        /*0008*/ 	.word	0x0000001a


	//----- nvinfo : EIATTR_FRAME_SIZE
	.align		4
.L_1:
        /*000c*/ 	.byte	0x04, 0x11
        /*000e*/ 	.short	(.L_3 - .L_2)
	.align		4
.L_2:
        /*0010*/ 	.word	index@(_Z7gpuNextPi)
        /*0014*/ 	.word	0x00000000


	//----- nvinfo : EIATTR_MIN_STACK_SIZE
	.align		4
.L_3:
        /*0018*/ 	.byte	0x04, 0x12
        /*001a*/ 	.short	(.L_5 - .L_4)
	.align		4
.L_4:
        /*001c*/ 	.word	index@(_Z7gpuNextPi)
        /*0020*/ 	.word	0x00000000
.L_5:


//--------------------- .nv.compat                --------------------------
	.section	.nv.compat,"",@"SHT_CUDA_COMPAT_INFO"
	.align	4
        /*0000*/ 	.byte	0x02, 0x09, 0x00, 0x00, 0x02, 0x02, 0x01, 0x00, 0x02, 0x05, 0x05, 0x00, 0x03, 0x07, 0x01, 0x01
        /*0010*/ 	.byte	0x02, 0x03, 0x00, 0x00, 0x02, 0x06, 0x01, 0x00, 0x04, 0x0b, 0x08, 0x00, 0x09, 0x00, 0x00, 0x00
        /*0020*/ 	.byte	0x00, 0x00, 0x00, 0x00


//--------------------- .nv.info._Z7gpuNextPi     --------------------------
	.section	.nv.info._Z7gpuNextPi,"",@"SHT_CUDA_INFO"
	.sectionflags	@""
	.align	4


	//----- nvinfo : EIATTR_CUDA_API_VERSION
	.align		4
        /*0000*/ 	.byte	0x04, 0x37
        /*0002*/ 	.short	(.L_7 - .L_6)
.L_6:
        /*0004*/ 	.word	0x00000082


	//----- nvinfo : EIATTR_KPARAM_INFO
	.align		4
.L_7:
        /*0008*/ 	.byte	0x04, 0x17
        /*000a*/ 	.short	(.L_9 - .L_8)
.L_8:
        /*000c*/ 	.word	0x00000000
        /*0010*/ 	.short	0x0000
        /*0012*/ 	.short	0x0000
        /*0014*/ 	.byte	0x00, 0xf5, 0x21, 0x00


	//----- nvinfo : EIATTR_SPARSE_MMA_MASK
	.align		4
.L_9:
        /*0018*/ 	.byte	0x03, 0x50
        /*001a*/ 	.short	0x0000


	//----- nvinfo : EIATTR_MAXREG_COUNT
	.align		4
        /*001c*/ 	.byte	0x03, 0x1b
        /*001e*/ 	.short	0x00ff


	//----- nvinfo : EIATTR_NUM_BARRIERS
	.align		4
        /*0020*/ 	.byte	0x02, 0x4c
        /*0022*/ 	.byte	0x01
	.zero		1


	//----- nvinfo : EIATTR_MERCURY_ISA_VERSION
	.align		4
        /*0024*/ 	.byte	0x03, 0x5f
        /*0026*/ 	.short	0x0101


	//----- nvinfo : EIATTR_VRC_CTA_INIT_COUNT
	.align		4
        /*0028*/ 	.byte	0x02, 0x4a
	.zero		1
	.zero		1


	//----- nvinfo : EIATTR_EXIT_INSTR_OFFSETS
	.align		4
        /*002c*/ 	.byte	0x04, 0x1c
        /*002e*/ 	.short	(.L_11 - .L_10)


	//   ....[0]....
.L_10:
        /*0030*/ 	.word	0x00000300


	//   ....[1]....
        /*0034*/ 	.word	0x00000320


	//   ....[2]....
        /*0038*/ 	.word	0x00000370


	//----- nvinfo : EIATTR_CBANK_PARAM_SIZE
	.align		4
.L_11:
        /*003c*/ 	.byte	0x03, 0x19
        /*003e*/ 	.short	0x0008


	//----- nvinfo : EIATTR_PARAM_CBANK
	.align		4
        /*0040*/ 	.byte	0x04, 0x0a
        /*0042*/ 	.short	(.L_13 - .L_12)
	.align		4
.L_12:
        /*0044*/ 	.word	index@(.nv.constant0._Z7gpuNextPi)
        /*0048*/ 	.short	0x0380
        /*004a*/ 	.short	0x0008


	//----- nvinfo : EIATTR_SW_WAR
	.align		4
.L_13:
        /*004c*/ 	.byte	0x04, 0x36
        /*004e*/ 	.short	(.L_15 - .L_14)
.L_14:
        /*0050*/ 	.word	0x00000008
.L_15:


//--------------------- .nv.callgraph             --------------------------
	.section	.nv.callgraph,"",@"SHT_CUDA_CALLGRAPH"
	.align	4
	.sectionentsize	8
	.align		4
        /*0000*/ 	.word	0x00000000
	.align		4
        /*0004*/ 	.word	0xffffffff
	.align		4
        /*0008*/ 	.word	0x00000000
	.align		4
        /*000c*/ 	.word	0xfffffffe
	.align		4
        /*0010*/ 	.word	0x00000000
	.align		4
        /*0014*/ 	.word	0xfffffffd
	.align		4
        /*0018*/ 	.word	0x00000000
	.align		4
        /*001c*/ 	.word	0xfffffffc


//--------------------- .text._Z7gpuNextPi        --------------------------
	.section	.text._Z7gpuNextPi,"ax",@progbits
	.align	128
        .global         _Z7gpuNextPi
        .type           _Z7gpuNextPi,@function
        .size           _Z7gpuNextPi,(.L_x_1 - _Z7gpuNextPi)
        .other          _Z7gpuNextPi,@"STO_CUDA_ENTRY STV_DEFAULT"
_Z7gpuNextPi:
.text._Z7gpuNextPi:
[----:B------:R-:W-:Y:S01]  /*0000*/  LDC R1, c[0x0][0x37c] ;  /* 0x0000df00ff017b82 */ /* 0x000fe20000000800 */
[----:B------:R-:W0:Y:S07]  /*0010*/  S2R R0, SR_TID.X ;  /* 0x0000000000007919 */ /* 0x000e2e0000002100 */
[----:B------:R-:W1:Y:S01]  /*0020*/  LDC.64 R2, c[0x0][0x380] ;  /* 0x0000e000ff027b82 */ /* 0x000e620000000a00 */
[----:B------:R-:W2:Y:S01]  /*0030*/  LDCU.64 UR4, c[0x0][0x358] ;  /* 0x00006b00ff0477ac */ /* 0x000ea20008000a00 */
[----:B------:R-:W3:Y:S01]  /*0040*/  S2R R5, SR_TID.Y ;  /* 0x0000000000057919 */ /* 0x000ee20000002200 */
[C---:B0-----:R-:W-:Y:S01]  /*0050*/  VIADD R4, R0.reuse, 0x1 ;  /* 0x0000000100047836 */ /* 0x041fe20000000000 */
[----:B------:R-:W-:Y:S01]  /*0060*/  IADD3 R7, PT, PT, R0, -0x1, RZ ;  /* 0xffffffff00077810 */ /* 0x000fe20007ffe0ff */
[----:B---3--:R-:W-:-:S03]  /*0070*/  IMAD.SHL.U32 R5, R5, 0x20, RZ ;  /* 0x0000002005057824 */ /* 0x008fc600078e00ff */
[----:B------:R-:W-:Y:S02]  /*0080*/  LOP3.LUT R6, R4, 0x1f, RZ, 0xc0, !PT ;  /* 0x0000001f04067812 */ /* 0x000fe400078ec0ff */
[----:B------:R-:W-:Y:S01]  /*0090*/  LOP3.LUT R12, R7, 0x1f, RZ, 0xc0, !PT ;  /* 0x0000001f070c7812 */ /* 0x000fe200078ec0ff */
[C---:B------:R-:W-:Y:S01]  /*00a0*/  VIADD R4, R5.reuse, 0x3e0 ;  /* 0x000003e005047836 */ /* 0x040fe20000000000 */
[C---:B------:R-:W-:Y:S01]  /*00b0*/  LOP3.LUT R15, R5.reuse, R6, RZ, 0xfc, !PT ;  /* 0x00000006050f7212 */ /* 0x040fe200078efcff */
[C---:B------:R-:W-:Y:S01]  /*00c0*/  VIADD R7, R5.reuse, 0x20 ;  /* 0x0000002005077836 */ /* 0x040fe20000000000 */
[----:B------:R-:W-:Y:S02]  /*00d0*/  LOP3.LUT R11, R5, R12, RZ, 0xfc, !PT ;  /* 0x0000000c050b7212 */ /* 0x000fe400078efcff */
[----:B------:R-:W-:Y:S01]  /*00e0*/  LOP3.LUT R13, R4, 0x3e0, RZ, 0xc0, !PT ;  /* 0x000003e0040d7812 */ /* 0x000fe200078ec0ff */
[----:B-1----:R-:W-:Y:S01]  /*00f0*/  IMAD.WIDE.U32 R14, R15, 0x4, R2 ;  /* 0x000000040f0e7825 */ /* 0x002fe200078e0002 */
[----:B------:R-:W-:-:S02]  /*0100*/  LOP3.LUT R7, R7, 0x3e0, RZ, 0xc0, !PT ;  /* 0x000003e007077812 */ /* 0x000fc400078ec0ff */
[-C--:B------:R-:W-:Y:S01]  /*0110*/  LOP3.LUT R17, R13, R6.reuse, RZ, 0xfc, !PT ;  /* 0x000000060d117212 */ /* 0x080fe200078efcff */
[--C-:B------:R-:W-:Y:S01]  /*0120*/  IMAD.WIDE.U32 R10, R11, 0x4, R2.reuse ;  /* 0x000000040b0a7825 */ /* 0x100fe200078e0002 */
[----:B------:R-:W-:Y:S01]  /*0130*/  LOP3.LUT R9, R7, R6, RZ, 0xfc, !PT ;  /* 0x0000000607097212 */ /* 0x000fe200078efcff */
[----:B--2---:R0:W2:Y:S01]  /*0140*/  LDG.E R4, desc[UR4][R14.64] ;  /* 0x000000040e047981 */ /* 0x0040a2000c1e1900 */
[-C--:B------:R-:W-:Y:S01]  /*0150*/  LOP3.LUT R19, R13, R12.reuse, RZ, 0xfc, !PT ;  /* 0x0000000c0d137212 */ /* 0x080fe200078efcff */
[--C-:B------:R-:W-:Y:S01]  /*0160*/  IMAD.WIDE.U32 R16, R17, 0x4, R2.reuse ;  /* 0x0000000411107825 */ /* 0x100fe200078e0002 */
[----:B------:R-:W-:Y:S01]  /*0170*/  LOP3.LUT R21, R7, R12, RZ, 0xfc, !PT ;  /* 0x0000000c07157212 */ /* 0x000fe200078efcff */
[----:B------:R-:W2:Y:S01]  /*0180*/  LDG.E R11, desc[UR4][R10.64] ;  /* 0x000000040a0b7981 */ /* 0x000ea2000c1e1900 */
[----:B------:R-:W-:Y:S01]  /*0190*/  IADD3 R23, PT, PT, R13, R0, RZ ;  /* 0x000000000d177210 */ /* 0x000fe20007ffe0ff */
[--C-:B------:R-:W-:Y:S02]  /*01a0*/  IMAD.WIDE.U32 R8, R9, 0x4, R2.reuse ;  /* 0x0000000409087825 */ /* 0x100fe400078e0002 */
[----:B------:R-:W2:Y:S02]  /*01b0*/  LDG.E R16, desc[UR4][R16.64] ;  /* 0x0000000410107981 */ /* 0x000ea4000c1e1900 */
[----:B------:R-:W-:-:S02]  /*01c0*/  IMAD.WIDE.U32 R12, R19, 0x4, R2 ;  /* 0x00000004130c7825 */ /* 0x000fc400078e0002 */
[----:B------:R-:W3:Y:S02]  /*01d0*/  LDG.E R8, desc[UR4][R8.64] ;  /* 0x0000000408087981 */ /* 0x000ee4000c1e1900 */
[----:B0-----:R-:W-:Y:S02]  /*01e0*/  IMAD.IADD R15, R7, 0x1, R0 ;  /* 0x00000001070f7824 */ /* 0x001fe400078e0200 */
[--C-:B------:R-:W-:Y:S01]  /*01f0*/  IMAD.WIDE.U32 R18, R21, 0x4, R2.reuse ;  /* 0x0000000415127825 */ /* 0x100fe200078e0002 */
[----:B------:R-:W3:Y:S03]  /*0200*/  LDG.E R13, desc[UR4][R12.64] ;  /* 0x000000040c0d7981 */ /* 0x000ee6000c1e1900 */
[--C-:B------:R-:W-:Y:S02]  /*0210*/  IMAD.WIDE.U32 R6, R23, 0x4, R2.reuse ;  /* 0x0000000417067825 */ /* 0x100fe400078e0002 */
[----:B------:R-:W4:Y:S02]  /*0220*/  LDG.E R19, desc[UR4][R18.64] ;  /* 0x0000000412137981 */ /* 0x000f24000c1e1900 */
[----:B------:R-:W-:-:S02]  /*0230*/  IMAD.WIDE.U32 R14, R15, 0x4, R2 ;  /* 0x000000040f0e7825 */ /* 0x000fc400078e0002 */
[----:B------:R-:W4:Y:S04]  /*0240*/  LDG.E R6, desc[UR4][R6.64] ;  /* 0x0000000406067981 */ /* 0x000f28000c1e1900 */
[----:B------:R-:W5:Y:S01]  /*0250*/  LDG.E R15, desc[UR4][R14.64] ;  /* 0x000000040e0f7981 */ /* 0x000f62000c1e1900 */
[----:B------:R-:W-:Y:S01]  /*0260*/  BAR.SYNC.DEFER_BLOCKING 0x0 ;  /* 0x0000000000007b1d */ /* 0x000fe20000010000 */
[----:B--2---:R-:W-:-:S04]  /*0270*/  IADD3 R4, PT, PT, R16, R11, R4 ;  /* 0x0000000b10047210 */ /* 0x004fc80007ffe004 */
[----:B---3--:R-:W-:-:S04]  /*0280*/  IADD3 R4, PT, PT, R8, R4, R13 ;  /* 0x0000000408047210 */ /* 0x008fc80007ffe00d */
[----:B----4-:R-:W-:-:S04]  /*0290*/  IADD3 R4, PT, PT, R6, R4, R19 ;  /* 0x0000000406047210 */ /* 0x010fc80007ffe013 */
[----:B-----5:R-:W-:-:S05]  /*02a0*/  IADD3 R4, PT, PT, R4, R15, RZ ;  /* 0x0000000f04047210 */ /* 0x020fca0007ffe0ff */
[----:B------:R-:W-:-:S05]  /*02b0*/  VIADD R8, R4, 0xfffffffc ;  /* 0xfffffffc04087836 */ /* 0x000fca0000000000 */
[----:B------:R-:W-:-:S13]  /*02c0*/  ISETP.GT.U32.AND P0, PT, R8, -0x3, PT ;  /* 0xfffffffd0800780c */ /* 0x000fda0003f04070 */
[----:B------:R-:W-:-:S05]  /*02d0*/  @!P0 IADD3 R9, PT, PT, R5, R0, RZ ;  /* 0x0000000005098210 */ /* 0x000fca0007ffe0ff */
[----:B------:R-:W-:-:S05]  /*02e0*/  @!P0 IMAD.WIDE.U32 R8, R9, 0x4, R2 ;  /* 0x0000000409088825 */ /* 0x000fca00078e0002 */
[----:B------:R0:W-:Y:S01]  /*02f0*/  @!P0 STG.E desc[UR4][R8.64], RZ ;  /* 0x000000ff08008986 */ /* 0x0001e2000c101904 */
[----:B------:R-:W-:Y:S05]  /*0300*/  @!P0 EXIT ;  /* 0x000000000000894d */ /* 0x000fea0003800000 */
[----:B------:R-:W-:-:S13]  /*0310*/  ISETP.NE.AND P0, PT, R4, 0x3, PT ;  /* 0x000000030400780c */ /* 0x000fda0003f05270 */
[----:B------:R-:W-:Y:S05]  /*0320*/  @P0 EXIT ;  /* 0x000000000000094d */ /* 0x000fea0003800000 */
[----:B------:R-:W-:Y:S02]  /*0330*/  IMAD.IADD R7, R5, 0x1, R0 ;  /* 0x0000000105077824 */ /* 0x000fe400078e0200 */
[----:B------:R-:W-:Y:S02]  /*0340*/  HFMA2 R5, -RZ, RZ, 0, 5.9604644775390625e-08 ;  /* 0x00000001ff057431 */ /* 0x000fe400000001ff */
[----:B------:R-:W-:-:S05]  /*0350*/  IMAD.WIDE.U32 R2, R7, 0x4, R2 ;  /* 0x0000000407027825 */ /* 0x000fca00078e0002 */
[----:B------:R-:W-:Y:S01]  /*0360*/  STG.E desc[UR4][R2.64], R5 ;  /* 0x0000000502007986 */ /* 0x000fe2000c101904 */
[----:B------:R-:W-:Y:S05]  /*0370*/  EXIT ;  /* 0x000000000000794d */ /* 0x000fea0003800000 */
.L_x_0:
[----:B------:R-:W-:-:S00]  /*0380*/  BRA `(.L_x_0) ;  /* 0xfffffffc00fc7947 */ /* 0x000fc0000383ffff */
[----:B------:R-:W-:-:S00]  /*0390*/  NOP ;  /* 0x0000000000007918 */ /* 0x000fc00000000000 */
        /* <DEDUP_REMOVED lines=14> */
.L_x_1:


//--------------------- .nv.shared.reserved.0     --------------------------
	.section	.nv.shared.reserved.0,"aw",@nobits
	.weak		__nv_reservedSMEM_offset_0_alias
	.size		__nv_reservedSMEM_offset_0_alias, 0, 64
	.other		__nv_reservedSMEM_offset_0_alias,@"STO_CUDA_RESERVED_SHARED STV_DEFAULT"
__nv_reservedSMEM_offset_0_alias:
	.zero		0
	.zero		64


//--------------------- .nv.constant0._Z7gpuNextPi --------------------------
	.section	.nv.constant0._Z7gpuNextPi,"a",@progbits
	.sectionflags	@""
	.align	4
.nv.constant0._Z7gpuNextPi:
	.zero		904


//--------------------- SYMBOLS --------------------------

	.type		.nv.reservedSmem.offset0,@object
	.size		.nv.reservedSmem.offset0,0x4
